//
// Generated by NVIDIA NVVM Compiler
//
// Compiler Build ID: CL-36424714
// Cuda compilation tools, release 13.0, V13.0.88
// Based on NVVM 20.0.0
//

.version 9.0
.target sm_100
.address_size 64

	// .globl	_Z11kernel_mainiiiPjS_

.visible .entry _Z11kernel_mainiiiPjS_(
	.param .u32 _Z11kernel_mainiiiPjS__param_0,
	.param .u32 _Z11kernel_mainiiiPjS__param_1,
	.param .u32 _Z11kernel_mainiiiPjS__param_2,
	.param .u64 .ptr .align 1 _Z11kernel_mainiiiPjS__param_3,
	.param .u64 .ptr .align 1 _Z11kernel_mainiiiPjS__param_4
)
{
	.local .align 16 .b8 	__local_depot0[512];
	.reg .b64 	%SP;
	.reg .b64 	%SPL;
	.reg .pred 	%p<40>;
	.reg .b16 	%rs<52>;
	.reg .b32 	%r<125>;
	.reg .b64 	%rd<50>;

	mov.u64 	%SPL, __local_depot0;
	ld.param.u32 	%r55, [_Z11kernel_mainiiiPjS__param_0];
	ld.param.u32 	%r56, [_Z11kernel_mainiiiPjS__param_1];
	ld.param.u32 	%r57, [_Z11kernel_mainiiiPjS__param_2];
	ld.param.u64 	%rd16, [_Z11kernel_mainiiiPjS__param_3];
	ld.param.u64 	%rd15, [_Z11kernel_mainiiiPjS__param_4];
	cvta.to.global.u64 	%rd1, %rd16;
	add.u64 	%rd2, %SPL, 0;
	mov.u32 	%r58, %tid.y;
	mov.u32 	%r59, %ctaid.y;
	mov.u32 	%r1, %ntid.y;
	mad.lo.s32 	%r109, %r59, %r1, %r58;
	setp.ge.s32 	%p1, %r109, %r55;
	@%p1 bra 	$L__BB0_59;
	mov.u32 	%r60, %tid.x;
	mov.u32 	%r61, %ctaid.x;
	mov.u32 	%r62, %ntid.x;
	mad.lo.s32 	%r3, %r61, %r62, %r60;
	add.s32 	%r4, %r56, -1;
	mov.u32 	%r63, %nctaid.x;
	mul.lo.s32 	%r5, %r62, %r63;
	mov.u32 	%r64, %nctaid.y;
	mul.lo.s32 	%r6, %r1, %r64;
	cvta.to.global.u64 	%rd3, %rd15;
$L__BB0_2:
	setp.ge.s32 	%p2, %r3, %r56;
	@%p2 bra 	$L__BB0_58;
	mul.lo.s32 	%r8, %r109, %r56;
	add.s32 	%r65, %r109, %r57;
	add.s32 	%r66, %r55, -1;
	min.s32 	%r9, %r65, %r66;
	setp.gt.s32 	%p3, %r109, %r57;
	sub.s32 	%r67, %r57, %r109;
	selp.b32 	%r68, %r67, 0, %p3;
	add.s32 	%r69, %r9, %r68;
	add.s32 	%r10, %r69, 1;
	sub.s32 	%r70, %r109, %r57;
	selp.b32 	%r11, %r70, 0, %p3;
	mov.u32 	%r110, %r3;
$L__BB0_4:
	add.s32 	%r71, %r110, %r57;
	min.s32 	%r13, %r71, %r4;
	setp.gt.s32 	%p4, %r110, %r57;
	sub.s32 	%r72, %r57, %r110;
	selp.b32 	%r73, %r72, 0, %p4;
	add.s32 	%r74, %r13, %r73;
	mad.lo.s32 	%r75, %r10, %r74, %r10;
	shr.u32 	%r76, %r75, 31;
	add.s32 	%r77, %r75, %r76;
	shr.s32 	%r14, %r77, 1;
	sub.s32 	%r78, %r110, %r57;
	selp.b32 	%r15, %r78, 0, %p4;
	mov.b64 	%rd47, -1;
	mov.u64 	%rd46, %rd2;
$L__BB0_5:
	mov.b16 	%rs22, 0;
	st.local.u16 	[%rd46], %rs22;
	add.s64 	%rd47, %rd47, 1;
	add.s64 	%rd46, %rd46, 2;
	setp.lt.u64 	%p5, %rd47, 255;
	@%p5 bra 	$L__BB0_5;
	setp.gt.s32 	%p6, %r11, %r9;
	mov.b16 	%rs47, 0;
	@%p6 bra 	$L__BB0_13;
	mov.u32 	%r111, %r11;
$L__BB0_8:
	setp.gt.s32 	%p7, %r15, %r13;
	@%p7 bra 	$L__BB0_11;
	mul.lo.s32 	%r17, %r111, %r56;
	mov.u32 	%r112, %r15;
$L__BB0_10:
	add.s32 	%r79, %r112, %r17;
	mul.wide.s32 	%rd19, %r79, 4;
	add.s64 	%rd20, %rd1, %rd19;
	ld.global.u32 	%rd21, [%rd20];
	shl.b64 	%rd22, %rd21, 1;
	and.b64  	%rd23, %rd22, 510;
	add.s64 	%rd24, %rd2, %rd23;
	ld.local.u16 	%rs24, [%rd24];
	add.s16 	%rs25, %rs24, 1;
	st.local.u16 	[%rd24], %rs25;
	add.s32 	%r19, %r112, 1;
	setp.lt.s32 	%p8, %r112, %r13;
	mov.u32 	%r112, %r19;
	@%p8 bra 	$L__BB0_10;
$L__BB0_11:
	add.s32 	%r20, %r111, 1;
	setp.lt.s32 	%p9, %r111, %r9;
	mov.u32 	%r111, %r20;
	@%p9 bra 	$L__BB0_8;
	ld.local.u16 	%rs47, [%rd2];
$L__BB0_13:
	cvt.u32.u16 	%r81, %rs47;
	setp.lt.s32 	%p10, %r14, %r81;
	mov.b32 	%r80, 0;
	mov.u32 	%r114, %r80;
	@%p10 bra 	$L__BB0_21;
	mov.b32 	%r113, 1;
$L__BB0_15:
	mul.wide.u32 	%rd25, %r113, 2;
	add.s64 	%rd8, %rd2, %rd25;
	ld.local.u16 	%rs26, [%rd8];
	add.s16 	%rs4, %rs26, %rs47;
	st.local.u16 	[%rd8], %rs4;
	cvt.u32.u16 	%r83, %rs4;
	setp.lt.u32 	%p11, %r14, %r83;
	mov.u32 	%r114, %r113;
	@%p11 bra 	$L__BB0_21;
	add.s32 	%r114, %r113, 1;
	ld.local.u16 	%rs27, [%rd8+2];
	add.s16 	%rs5, %rs27, %rs4;
	st.local.u16 	[%rd8+2], %rs5;
	cvt.u32.u16 	%r84, %rs5;
	setp.lt.u32 	%p12, %r14, %r84;
	@%p12 bra 	$L__BB0_21;
	add.s32 	%r114, %r113, 2;
	ld.local.u16 	%rs28, [%rd8+4];
	add.s16 	%rs6, %rs28, %rs5;
	st.local.u16 	[%rd8+4], %rs6;
	cvt.u32.u16 	%r85, %rs6;
	setp.lt.u32 	%p13, %r14, %r85;
	@%p13 bra 	$L__BB0_21;
	add.s32 	%r24, %r113, 3;
	setp.eq.s32 	%p14, %r24, 256;
	mov.u32 	%r114, %r80;
	@%p14 bra 	$L__BB0_21;
	ld.local.u16 	%rs29, [%rd8+6];
	add.s16 	%rs47, %rs29, %rs6;
	st.local.u16 	[%rd8+6], %rs47;
	cvt.u32.u16 	%r87, %rs47;
	setp.lt.u32 	%p15, %r14, %r87;
	mov.u32 	%r114, %r24;
	@%p15 bra 	$L__BB0_21;
	add.s32 	%r113, %r113, 4;
	bra.uni 	$L__BB0_15;
$L__BB0_21:
	mov.b64 	%rd48, 0;
$L__BB0_22:
	shl.b64 	%rd27, %rd48, 1;
	add.s64 	%rd28, %rd2, %rd27;
	mov.b16 	%rs30, 0;
	st.local.u16 	[%rd28], %rs30;
	add.s64 	%rd10, %rd48, 1;
	setp.lt.u64 	%p16, %rd48, 255;
	mov.u64 	%rd48, %rd10;
	@%p16 bra 	$L__BB0_22;
	setp.gt.s32 	%p17, %r11, %r9;
	mov.b16 	%rs49, 0;
	@%p17 bra 	$L__BB0_30;
	mov.u32 	%r115, %r11;
$L__BB0_25:
	setp.gt.s32 	%p18, %r15, %r13;
	@%p18 bra 	$L__BB0_28;
	mul.lo.s32 	%r28, %r115, %r56;
	mov.u32 	%r116, %r15;
$L__BB0_27:
	add.s32 	%r88, %r116, %r28;
	mul.wide.s32 	%rd29, %r88, 4;
	add.s64 	%rd30, %rd1, %rd29;
	ld.global.u32 	%r89, [%rd30];
	shr.u32 	%r90, %r89, 7;
	cvt.u64.u32 	%rd31, %r90;
	and.b64  	%rd32, %rd31, 510;
	add.s64 	%rd33, %rd2, %rd32;
	ld.local.u16 	%rs32, [%rd33];
	add.s16 	%rs33, %rs32, 1;
	st.local.u16 	[%rd33], %rs33;
	add.s32 	%r30, %r116, 1;
	setp.lt.s32 	%p19, %r116, %r13;
	mov.u32 	%r116, %r30;
	@%p19 bra 	$L__BB0_27;
$L__BB0_28:
	add.s32 	%r31, %r115, 1;
	setp.lt.s32 	%p20, %r115, %r9;
	mov.u32 	%r115, %r31;
	@%p20 bra 	$L__BB0_25;
	ld.local.u16 	%rs49, [%rd2];
$L__BB0_30:
	cvt.u32.u16 	%r91, %rs49;
	setp.lt.s32 	%p21, %r14, %r91;
	@%p21 bra 	$L__BB0_39;
	mov.b32 	%r117, 1;
$L__BB0_32:
	mul.wide.u32 	%rd34, %r117, 2;
	add.s64 	%rd11, %rd2, %rd34;
	ld.local.u16 	%rs34, [%rd11];
	add.s16 	%rs11, %rs34, %rs49;
	st.local.u16 	[%rd11], %rs11;
	cvt.u32.u16 	%r93, %rs11;
	setp.lt.u32 	%p22, %r14, %r93;
	mov.u32 	%r118, %r117;
	@%p22 bra 	$L__BB0_38;
	add.s32 	%r118, %r117, 1;
	ld.local.u16 	%rs35, [%rd11+2];
	add.s16 	%rs12, %rs35, %rs11;
	st.local.u16 	[%rd11+2], %rs12;
	cvt.u32.u16 	%r94, %rs12;
	setp.lt.u32 	%p23, %r14, %r94;
	@%p23 bra 	$L__BB0_38;
	add.s32 	%r118, %r117, 2;
	ld.local.u16 	%rs36, [%rd11+4];
	add.s16 	%rs13, %rs36, %rs12;
	st.local.u16 	[%rd11+4], %rs13;
	cvt.u32.u16 	%r95, %rs13;
	setp.lt.u32 	%p24, %r14, %r95;
	@%p24 bra 	$L__BB0_38;
	add.s32 	%r118, %r117, 3;
	setp.eq.s32 	%p25, %r118, 256;
	@%p25 bra 	$L__BB0_39;
	ld.local.u16 	%rs37, [%rd11+6];
	add.s16 	%rs49, %rs37, %rs13;
	st.local.u16 	[%rd11+6], %rs49;
	cvt.u32.u16 	%r96, %rs49;
	setp.lt.u32 	%p26, %r14, %r96;
	@%p26 bra 	$L__BB0_38;
	add.s32 	%r117, %r117, 4;
	bra.uni 	$L__BB0_32;
$L__BB0_38:
	shl.b32 	%r97, %r118, 8;
	or.b32  	%r114, %r97, %r114;
$L__BB0_39:
	mov.b64 	%rd49, 0;
$L__BB0_40:
	shl.b64 	%rd36, %rd49, 1;
	add.s64 	%rd37, %rd2, %rd36;
	mov.b16 	%rs38, 0;
	st.local.u16 	[%rd37], %rs38;
	add.s64 	%rd13, %rd49, 1;
	setp.lt.u64 	%p27, %rd49, 255;
	mov.u64 	%rd49, %rd13;
	@%p27 bra 	$L__BB0_40;
	setp.gt.s32 	%p28, %r11, %r9;
	mov.b16 	%rs51, 0;
	@%p28 bra 	$L__BB0_48;
	mov.u32 	%r120, %r11;
$L__BB0_43:
	setp.gt.s32 	%p29, %r15, %r13;
	@%p29 bra 	$L__BB0_46;
	mul.lo.s32 	%r41, %r120, %r56;
	mov.u32 	%r121, %r15;
$L__BB0_45:
	add.s32 	%r98, %r121, %r41;
	mul.wide.s32 	%rd38, %r98, 4;
	add.s64 	%rd39, %rd1, %rd38;
	ld.global.u16 	%r99, [%rd39+2];
	shl.b32 	%r100, %r99, 1;
	cvt.u64.u32 	%rd40, %r100;
	and.b64  	%rd41, %rd40, 510;
	add.s64 	%rd42, %rd2, %rd41;
	ld.local.u16 	%rs40, [%rd42];
	add.s16 	%rs41, %rs40, 1;
	st.local.u16 	[%rd42], %rs41;
	add.s32 	%r43, %r121, 1;
	setp.lt.s32 	%p30, %r121, %r13;
	mov.u32 	%r121, %r43;
	@%p30 bra 	$L__BB0_45;
$L__BB0_46:
	add.s32 	%r44, %r120, 1;
	setp.lt.s32 	%p31, %r120, %r9;
	mov.u32 	%r120, %r44;
	@%p31 bra 	$L__BB0_43;
	ld.local.u16 	%rs51, [%rd2];
$L__BB0_48:
	cvt.u32.u16 	%r101, %rs51;
	setp.lt.s32 	%p32, %r14, %r101;
	@%p32 bra 	$L__BB0_57;
	mov.b32 	%r122, 1;
$L__BB0_50:
	mul.wide.u32 	%rd43, %r122, 2;
	add.s64 	%rd14, %rd2, %rd43;
	ld.local.u16 	%rs42, [%rd14];
	add.s16 	%rs18, %rs42, %rs51;
	st.local.u16 	[%rd14], %rs18;
	cvt.u32.u16 	%r103, %rs18;
	setp.lt.u32 	%p33, %r14, %r103;
	mov.u32 	%r123, %r122;
	@%p33 bra 	$L__BB0_56;
	add.s32 	%r123, %r122, 1;
	ld.local.u16 	%rs43, [%rd14+2];
	add.s16 	%rs19, %rs43, %rs18;
	st.local.u16 	[%rd14+2], %rs19;
	cvt.u32.u16 	%r104, %rs19;
	setp.lt.u32 	%p34, %r14, %r104;
	@%p34 bra 	$L__BB0_56;
	add.s32 	%r123, %r122, 2;
	ld.local.u16 	%rs44, [%rd14+4];
	add.s16 	%rs20, %rs44, %rs19;
	st.local.u16 	[%rd14+4], %rs20;
	cvt.u32.u16 	%r105, %rs20;
	setp.lt.u32 	%p35, %r14, %r105;
	@%p35 bra 	$L__BB0_56;
	add.s32 	%r123, %r122, 3;
	setp.eq.s32 	%p36, %r123, 256;
	@%p36 bra 	$L__BB0_57;
	ld.local.u16 	%rs45, [%rd14+6];
	add.s16 	%rs51, %rs45, %rs20;
	st.local.u16 	[%rd14+6], %rs51;
	cvt.u32.u16 	%r106, %rs51;
	setp.lt.u32 	%p37, %r14, %r106;
	@%p37 bra 	$L__BB0_56;
	add.s32 	%r122, %r122, 4;
	bra.uni 	$L__BB0_50;
$L__BB0_56:
	shl.b32 	%r107, %r123, 16;
	or.b32  	%r114, %r107, %r114;
$L__BB0_57:
	add.s32 	%r108, %r110, %r8;
	mul.wide.s32 	%rd44, %r108, 4;
	add.s64 	%rd45, %rd3, %rd44;
	st.global.u32 	[%rd45], %r114;
	add.s32 	%r110, %r110, %r5;
	setp.lt.s32 	%p38, %r110, %r56;
	@%p38 bra 	$L__BB0_4;
$L__BB0_58:
	add.s32 	%r109, %r109, %r6;
	setp.lt.s32 	%p39, %r109, %r55;
	@%p39 bra 	$L__BB0_2;
$L__BB0_59:
	ret;

}


// ===== COMPILED SASS (sm_100) =====

	.target	sm_100

	.elftype	@"ET_EXEC"


//--------------------- .note.nv.tkinfo           --------------------------
	.section	.note.nv.tkinfo,"",@"SHT_NOTE"
	.sectionflags	@"SHF_NOTE_NV_TKINFO"
	.tkinfo
        /*0018*/ 	.word	0x00000002
        /*0030*/ 	.string	""
        /*0030*/ 	.string	"ptxas"
        /*0030*/ 	.string	"Cuda compilation tools, release 13.0, V13.0.88"
        /*0030*/ 	.string	"Build cuda_13.0.r13.0/compiler.36424714_0"
        /*0030*/ 	.string	"-arch sm_100 -m 64 "



//--------------------- .note.nv.cuinfo           --------------------------
	.section	.note.nv.cuinfo,"",@"SHT_NOTE"
	.sectionflags	@"SHF_NOTE_NV_CUINFO"
        /*0018*/ 	.short	0x0002
        /*001a*/ 	.short	0x0064
        /*001c*/ 	.short	0x0082
	.zero		2


//--------------------- .nv.info                  --------------------------
	.section	.nv.info,"",@"SHT_CUDA_INFO"
	.align	4


	//----- nvinfo : EIATTR_REGCOUNT
	.align		4
        /*0000*/ 	.byte	0x04, 0x2f
        /*0002*/ 	.short	(.L_1 - .L_0)
	.align		4
.L_0:
        /*0004*/ 	.word	index@(_Z11kernel_mainiiiPjS_)
        /*0008*/ 	.word	0x00000018


	//----- nvinfo : EIATTR_FRAME_SIZE
	.align		4
.L_1:
        /*000c*/ 	.byte	0x04, 0x11
        /*000e*/ 	.short	(.L_3 - .L_2)
	.align		4
.L_2:
        /*0010*/ 	.word	index@(_Z11kernel_mainiiiPjS_)
        /*0014*/ 	.word	0x00000200


	//----- nvinfo : EIATTR_MIN_STACK_SIZE
	.align		4
.L_3:
        /*0018*/ 	.byte	0x04, 0x12
        /*001a*/ 	.short	(.L_5 - .L_4)
	.align		4
.L_4:
        /*001c*/ 	.word	index@(_Z11kernel_mainiiiPjS_)
        /*0020*/ 	.word	0x00000200
.L_5:


//--------------------- .nv.compat                --------------------------
	.section	.nv.compat,"",@"SHT_CUDA_COMPAT_INFO"
	.align	4
        /*0000*/ 	.byte	0x02, 0x09, 0x00, 0x00, 0x02, 0x02, 0x01, 0x00, 0x02, 0x05, 0x05, 0x00, 0x03, 0x07, 0x01, 0x01
        /*0010*/ 	.byte	0x02, 0x03, 0x00, 0x00, 0x02, 0x06, 0x01, 0x00, 0x04, 0x0b, 0x08, 0x00, 0x09, 0x00, 0x00, 0x00
        /*0020*/ 	.byte	0x00, 0x00, 0x00, 0x00


//--------------------- .nv.info._Z11kernel_mainiiiPjS_ --------------------------
	.section	.nv.info._Z11kernel_mainiiiPjS_,"",@"SHT_CUDA_INFO"
	.sectionflags	@""
	.align	4


	//----- nvinfo : EIATTR_CUDA_API_VERSION
	.align		4
        /*0000*/ 	.byte	0x04, 0x37
        /*0002*/ 	.short	(.L_7 - .L_6)
.L_6:
        /*0004*/ 	.word	0x00000082


	//----- nvinfo : EIATTR_KPARAM_INFO
	.align		4
.L_7:
        /*0008*/ 	.byte	0x04, 0x17
        /*000a*/ 	.short	(.L_9 - .L_8)
.L_8:
        /*000c*/ 	.word	0x00000000
        /*0010*/ 	.short	0x0004
        /*0012*/ 	.short	0x0018
        /*0014*/ 	.byte	0x00, 0xf5, 0x21, 0x00


	//----- nvinfo : EIATTR_KPARAM_INFO
	.align		4
.L_9:
        /*0018*/ 	.byte	0x04, 0x17
        /*001a*/ 	.short	(.L_11 - .L_10)
.L_10:
        /*001c*/ 	.word	0x00000000
        /*0020*/ 	.short	0x0003
        /*0022*/ 	.short	0x0010
        /*0024*/ 	.byte	0x00, 0xf5, 0x21, 0x00


	//----- nvinfo : EIATTR_KPARAM_INFO
	.align		4
.L_11:
        /*0028*/ 	.byte	0x04, 0x17
        /*002a*/ 	.short	(.L_13 - .L_12)
.L_12:
        /*002c*/ 	.word	0x00000000
        /*0030*/ 	.short	0x0002
        /*0032*/ 	.short	0x0008
        /*0034*/ 	.byte	0x00, 0xf0, 0x11, 0x00


	//----- nvinfo : EIATTR_KPARAM_INFO
	.align		4
.L_13:
        /*0038*/ 	.byte	0x04, 0x17
        /*003a*/ 	.short	(.L_15 - .L_14)
.L_14:
        /*003c*/ 	.word	0x00000000
        /*0040*/ 	.short	0x0001
        /*0042*/ 	.short	0x0004
        /*0044*/ 	.byte	0x00, 0xf0, 0x11, 0x00


	//----- nvinfo : EIATTR_KPARAM_INFO
	.align		4
.L_15:
        /*0048*/ 	.byte	0x04, 0x17
        /*004a*/ 	.short	(.L_17 - .L_16)
.L_16:
        /*004c*/ 	.word	0x00000000
        /*0050*/ 	.short	0x0000
        /*0052*/ 	.short	0x0000
        /*0054*/ 	.byte	0x00, 0xf0, 0x11, 0x00


	//----- nvinfo : EIATTR_SPARSE_MMA_MASK
	.align		4
.L_17:
        /*0058*/ 	.byte	0x03, 0x50
        /*005a*/ 	.short	0x0000


	//----- nvinfo : EIATTR_MAXREG_COUNT
	.align		4
        /*005c*/ 	.byte	0x03, 0x1b
        /*005e*/ 	.short	0x00ff


	//----- nvinfo : EIATTR_MERCURY_ISA_VERSION
	.align		4
        /*0060*/ 	.byte	0x03, 0x5f
        /*0062*/ 	.short	0x0101


	//----- nvinfo : EIATTR_VRC_CTA_INIT_COUNT
	.align		4
        /*0064*/ 	.byte	0x02, 0x4a
	.zero		1
	.zero		1


	//----- nvinfo : EIATTR_EXIT_INSTR_OFFSETS
	.align		4
        /*0068*/ 	.byte	0x04, 0x1c
        /*006a*/ 	.short	(.L_19 - .L_18)


	//   ....[0]....
.L_18:
        /*006c*/ 	.word	0x00000080


	//   ....[1]....
        /*0070*/ 	.word	0x00001f20


	//----- nvinfo : EIATTR_CRS_STACK_SIZE
	.align		4
.L_19:
        /*0074*/ 	.byte	0x04, 0x1e
        /*0076*/ 	.short	(.L_21 - .L_20)
.L_20:
        /*0078*/ 	.word	0x00000000


	//----- nvinfo : EIATTR_CBANK_PARAM_SIZE
	.align		4
.L_21:
        /*007c*/ 	.byte	0x03, 0x19
        /*007e*/ 	.short	0x0020


	//----- nvinfo : EIATTR_PARAM_CBANK
	.align		4
        /*0080*/ 	.byte	0x04, 0x0a
        /*0082*/ 	.short	(.L_23 - .L_22)
	.align		4
.L_22:
        /*0084*/ 	.word	index@(.nv.constant0._Z11kernel_mainiiiPjS_)
        /*0088*/ 	.short	0x0380
        /*008a*/ 	.short	0x0020


	//----- nvinfo : EIATTR_SW_WAR
	.align		4
.L_23:
        /*008c*/ 	.byte	0x04, 0x36
        /*008e*/ 	.short	(.L_25 - .L_24)
.L_24:
        /*0090*/ 	.word	0x00000008
.L_25:


//--------------------- .nv.callgraph             --------------------------
	.section	.nv.callgraph,"",@"SHT_CUDA_CALLGRAPH"
	.align	4
	.sectionentsize	8
	.align		4
        /*0000*/ 	.word	0x00000000
	.align		4
        /*0004*/ 	.word	0xffffffff
	.align		4
        /*0008*/ 	.word	0x00000000
	.align		4
        /*000c*/ 	.word	0xfffffffe
	.align		4
        /*0010*/ 	.word	0x00000000
	.align		4
        /*0014*/ 	.word	0xfffffffd
	.align		4
        /*0018*/ 	.word	0x00000000
	.align		4
        /*001c*/ 	.word	0xfffffffc


//--------------------- .text._Z11kernel_mainiiiPjS_ --------------------------
	.section	.text._Z11kernel_mainiiiPjS_,"ax",@progbits
	.align	128
        .global         _Z11kernel_mainiiiPjS_
        .type           _Z11kernel_mainiiiPjS_,@function
        .size           _Z11kernel_mainiiiPjS_,(.L_x_37 - _Z11kernel_mainiiiPjS_)
        .other          _Z11kernel_mainiiiPjS_,@"STO_CUDA_ENTRY STV_DEFAULT"
_Z11kernel_mainiiiPjS_:
.text._Z11kernel_mainiiiPjS_:
[----:B------:R-:W0:Y:S01]  /*0000*/  LDC R1, c[0x0][0x37c] ;  /* 0x0000df00ff017b82 */ /* 0x000e220000000800 */
[----:B------:R-:W1:Y:S07]  /*0010*/  S2R R7, SR_TID.Y ;  /* 0x0000000000077919 */ /* 0x000e6e0000002200 */
[----:B------:R-:W1:Y:S01]  /*0020*/  S2UR UR4, SR_CTAID.Y ;  /* 0x00000000000479c3 */ /* 0x000e620000002600 */
[----:B------:R-:W2:Y:S01]  /*0030*/  LDCU UR5, c[0x0][0x380] ;  /* 0x00007000ff0577ac */ /* 0x000ea20008000800 */
[----:B0-----:R-:W-:-:S06]  /*0040*/  VIADD R1, R1, 0xfffffe00 ;  /* 0xfffffe0001017836 */ /* 0x001fcc0000000000 */
[----:B------:R-:W1:Y:S02]  /*0050*/  LDC R10, c[0x0][0x364] ;  /* 0x0000d900ff0a7b82 */ /* 0x000e640000000800 */
[----:B-1----:R-:W-:-:S05]  /*0060*/  IMAD R7, R10, UR4, R7 ;  /* 0x000000040a077c24 */ /* 0x002fca000f8e0207 */
[----:B--2---:R-:W-:-:S13]  /*0070*/  ISETP.GE.AND P0, PT, R7, UR5, PT ;  /* 0x0000000507007c0c */ /* 0x004fda000bf06270 */
[----:B------:R-:W-:Y:S05]  /*0080*/  @P0 EXIT ;  /* 0x000000000000094d */ /* 0x000fea0003800000 */
[----:B------:R-:W0:Y:S01]  /*0090*/  S2R R8, SR_TID.X ;  /* 0x0000000000087919 */ /* 0x000e220000002100 */
[----:B------:R-:W0:Y:S01]  /*00a0*/  S2UR UR5, SR_CTAID.X ;  /* 0x00000000000579c3 */ /* 0x000e220000002500 */
[----:B------:R-:W1:Y:S01]  /*00b0*/  LDCU UR4, c[0x0][0x384] ;  /* 0x00007080ff0477ac */ /* 0x000e620008000800 */
[----:B------:R-:W2:Y:S06]  /*00c0*/  LDCU.64 UR8, c[0x0][0x358] ;  /* 0x00006b00ff0877ac */ /* 0x000eac0008000a00 */
[----:B------:R-:W0:Y:S01]  /*00d0*/  LDC R9, c[0x0][0x360] ;  /* 0x0000d800ff097b82 */ /* 0x000e220000000800 */
[----:B------:R-:W3:Y:S01]  /*00e0*/  LDCU UR6, c[0x0][0x370] ;  /* 0x00006e00ff0677ac */ /* 0x000ee20008000800 */
[----:B------:R-:W4:Y:S01]  /*00f0*/  LDCU UR7, c[0x0][0x374] ;  /* 0x00006e80ff0777ac */ /* 0x000f220008000800 */
[----:B-1----:R-:W-:Y:S01]  /*0100*/  UIADD3 UR4, UPT, UPT, UR4, -0x1, URZ ;  /* 0xffffffff04047890 */ /* 0x002fe2000fffe0ff */
[----:B----4-:R-:W-:-:S02]  /*0110*/  IMAD R10, R10, UR7, RZ ;  /* 0x000000070a0a7c24 */ /* 0x010fc4000f8e02ff */
[C---:B0-----:R-:W-:Y:S02]  /*0120*/  IMAD R8, R9.reuse, UR5, R8 ;  /* 0x0000000509087c24 */ /* 0x041fe4000f8e0208 */
[----:B--23--:R-:W-:-:S07]  /*0130*/  IMAD R9, R9, UR6, RZ ;  /* 0x0000000609097c24 */ /* 0x00cfce000f8e02ff */
.L_x_35:
[----:B0-----:R-:W0:Y:S01]  /*0140*/  LDCU UR5, c[0x0][0x384] ;  /* 0x00007080ff0577ac */ /* 0x001e220008000800 */
[----:B------:R-:W-:Y:S01]  /*0150*/  BSSY.RECONVERGENT B0, `(.L_x_0) ;  /* 0x00001d8000007945 */ /* 0x000fe20003800200 */
[----:B0-----:R-:W-:-:S13]  /*0160*/  ISETP.GE.AND P0, PT, R8, UR5, PT ;  /* 0x0000000508007c0c */ /* 0x001fda000bf06270 */
[----:B-1234-:R-:W-:Y:S05]  /*0170*/  @P0 BRA `(.L_x_1) ;  /* 0x0000001c00540947 */ /* 0x01efea0003800000 */
[----:B------:R-:W0:Y:S01]  /*0180*/  LDC R2, c[0x0][0x388] ;  /* 0x0000e200ff027b82 */ /* 0x000e220000000800 */
[----:B------:R-:W1:Y:S01]  /*0190*/  LDCU UR5, c[0x0][0x380] ;  /* 0x00007000ff0577ac */ /* 0x000e620008000800 */
[----:B------:R-:W-:Y:S01]  /*01a0*/  IMAD.MOV.U32 R12, RZ, RZ, R8 ;  /* 0x000000ffff0c7224 */ /* 0x000fe200078e0008 */
[----:B-1----:R-:W-:Y:S01]  /*01b0*/  UIADD3 UR5, UPT, UPT, UR5, -0x1, URZ ;  /* 0xffffffff05057890 */ /* 0x002fe2000fffe0ff */
[----:B0-----:R-:W-:Y:S01]  /*01c0*/  IMAD.IADD R0, R2, 0x1, -R7 ;  /* 0x0000000102007824 */ /* 0x001fe200078e0a07 */
[C---:B------:R-:W-:Y:S01]  /*01d0*/  ISETP.GT.AND P0, PT, R7.reuse, R2, PT ;  /* 0x000000020700720c */ /* 0x040fe20003f04270 */
[----:B------:R-:W-:-:S03]  /*01e0*/  IMAD.IADD R14, R7, 0x1, -R2 ;  /* 0x00000001070e7824 */ /* 0x000fc600078e0a02 */
[----:B------:R-:W-:Y:S02]  /*01f0*/  VIADDMNMX R11, R7, R2, UR5, PT ;  /* 0x00000005070b7e46 */ /* 0x000fe4000b800102 */
[----:B------:R-:W-:Y:S02]  /*0200*/  SEL R0, R0, RZ, P0 ;  /* 0x000000ff00007207 */ /* 0x000fe40000000000 */
[----:B------:R-:W-:Y:S02]  /*0210*/  SEL R14, R14, RZ, P0 ;  /* 0x000000ff0e0e7207 */ /* 0x000fe40000000000 */
[----:B------:R-:W-:-:S07]  /*0220*/  IADD3 R16, PT, PT, R11, 0x1, R0 ;  /* 0x000000010b107810 */ /* 0x000fce0007ffe000 */
.L_x_34:
[----:B0-----:R-:W0:Y:S01]  /*0230*/  LDC R5, c[0x0][0x388] ;  /* 0x0000e200ff057b82 */ /* 0x001e220000000800 */
[----:B-1----:R1:W-:Y:S01]  /*0240*/  STL.64 [R1], RZ ;  /* 0x000000ff01007387 */ /* 0x0023e20000100a00 */
[----:B------:R-:W-:Y:S01]  /*0250*/  ISETP.GT.AND P1, PT, R14, R11, PT ;  /* 0x0000000b0e00720c */ /* 0x000fe20003f24270 */
[----:B------:R-:W-:Y:S01]  /*0260*/  BSSY.RECONVERGENT B1, `(.L_x_2) ;  /* 0x0000067000017945 */ /* 0x000fe20003800200 */
[----:B------:R-:W-:Y:S01]  /*0270*/  PRMT R4, RZ, 0x7610, R4 ;  /* 0x00007610ff047816 */ /* 0x000fe20000000004 */
[----:B------:R1:W-:Y:S04]  /*0280*/  STL.64 [R1+0x8], RZ ;  /* 0x000008ff01007387 */ /* 0x0003e80000100a00 */
[----:B------:R1:W-:Y:S04]  /*0290*/  STL.64 [R1+0x10], RZ ;  /* 0x000010ff01007387 */ /* 0x0003e80000100a00 */
[----:B------:R1:W-:Y:S04]  /*02a0*/  STL.64 [R1+0x18], RZ ;  /* 0x000018ff01007387 */ /* 0x0003e80000100a00 */
[----:B------:R1:W-:Y:S04]  /*02b0*/  STL.64 [R1+0x20], RZ ;  /* 0x000020ff01007387 */ /* 0x0003e80000100a00 */
[----:B------:R1:W-:Y:S01]  /*02c0*/  STL.64 [R1+0x28], RZ ;  /* 0x000028ff01007387 */ /* 0x0003e20000100a00 */
[----:B0-----:R-:W-:Y:S01]  /*02d0*/  IMAD.IADD R2, R5, 0x1, -R12 ;  /* 0x0000000105027824 */ /* 0x001fe200078e0a0c */
[----:B------:R-:W-:-:S02]  /*02e0*/  ISETP.GT.AND P0, PT, R12, R5, PT ;  /* 0x000000050c00720c */ /* 0x000fc40003f04270 */
[----:B------:R1:W-:Y:S01]  /*02f0*/  STL.64 [R1+0x30], RZ ;  /* 0x000030ff01007387 */ /* 0x0003e20000100a00 */
[C---:B------:R-:W-:Y:S01]  /*0300*/  VIADDMNMX R0, R12.reuse, R5, UR4, PT ;  /* 0x000000040c007e46 */ /* 0x040fe2000b800105 */
[----:B------:R-:W-:Y:S01]  /*0310*/  IMAD.IADD R5, R12, 0x1, -R5 ;  /* 0x000000010c057824 */ /* 0x000fe200078e0a05 */
[----:B------:R-:W-:Y:S01]  /*0320*/  SEL R3, R2, RZ, P0 ;  /* 0x000000ff02037207 */ /* 0x000fe20000000000 */
[----:B------:R1:W-:Y:S03]  /*0330*/  STL.64 [R1+0x38], RZ ;  /* 0x000038ff01007387 */ /* 0x0003e60000100a00 */
[----:B------:R-:W-:Y:S01]  /*0340*/  SEL R5, R5, RZ, P0 ;  /* 0x000000ff05057207 */ /* 0x000fe20000000000 */
[----:B------:R1:W-:Y:S01]  /*0350*/  STL.64 [R1+0x40], RZ ;  /* 0x000040ff01007387 */ /* 0x0003e20000100a00 */
[----:B------:R-:W-:-:S03]  /*0360*/  IMAD.IADD R3, R0, 0x1, R3 ;  /* 0x0000000100037824 */ /* 0x000fc600078e0203 */
[----:B------:R1:W-:Y:S01]  /*0370*/  STL.64 [R1+0x48], RZ ;  /* 0x000048ff01007387 */ /* 0x0003e20000100a00 */
[----:B------:R-:W-:-:S03]  /*0380*/  IMAD R3, R16, R3, R16 ;  /* 0x0000000310037224 */ /* 0x000fc600078e0210 */
[----:B------:R1:W-:Y:S02]  /*0390*/  STL.64 [R1+0x50], RZ ;  /* 0x000050ff01007387 */ /* 0x0003e40000100a00 */
[----:B------:R-:W-:Y:S02]  /*03a0*/  LEA.HI R2, R3, R3, RZ, 0x1 ;  /* 0x0000000303027211 */ /* 0x000fe400078f08ff */
[----:B------:R1:W-:Y:S02]  /*03b0*/  STL.64 [R1+0x58], RZ ;  /* 0x000058ff01007387 */ /* 0x0003e40000100a00 */
[----:B------:R-:W-:Y:S02]  /*03c0*/  SHF.R.S32.HI R2, RZ, 0x1, R2 ;  /* 0x00000001ff027819 */ /* 0x000fe40000011402 */
[----:B------:R1:W-:Y:S04]  /*03d0*/  STL.64 [R1+0x60], RZ ;  /* 0x000060ff01007387 */ /* 0x0003e80000100a00 */
        /* <DEDUP_REMOVED lines=50> */
[----:B------:R1:W-:Y:S01]  /*0700*/  STL.64 [R1+0x1f8], RZ ;  /* 0x0001f8ff01007387 */ /* 0x0003e20000100a00 */
[----:B--234-:R-:W-:Y:S05]  /*0710*/  @P1 BRA `(.L_x_3) ;  /* 0x00000000006c1947 */ /* 0x01cfea0003800000 */
[----:B------:R-:W-:Y:S01]  /*0720*/  BSSY.RECONVERGENT B2, `(.L_x_4) ;  /* 0x0000019000027945 */ /* 0x000fe20003800200 */
[----:B------:R-:W-:-:S07]  /*0730*/  IMAD.MOV.U32 R6, RZ, RZ, R14 ;  /* 0x000000ffff067224 */ /* 0x000fce00078e000e */
.L_x_8:
[----:B------:R-:W-:Y:S01]  /*0740*/  ISETP.GT.AND P1, PT, R5, R0, PT ;  /* 0x000000000500720c */ /* 0x000fe20003f24270 */
[----:B------:R-:W-:Y:S01]  /*0750*/  BSSY.RECONVERGENT B3, `(.L_x_5) ;  /* 0x0000013000037945 */ /* 0x000fe20003800200 */
[C---:B------:R-:W-:Y:S01]  /*0760*/  ISETP.GE.AND P0, PT, R6.reuse, R11, PT ;  /* 0x0000000b0600720c */ /* 0x040fe20003f06270 */
[----:B------:R-:W-:-:S10]  /*0770*/  VIADD R13, R6, 0x1 ;  /* 0x00000001060d7836 */ /* 0x000fd40000000000 */
[----:B--2---:R-:W-:Y:S05]  /*0780*/  @P1 BRA `(.L_x_6) ;  /* 0x00000000003c1947 */ /* 0x004fea0003800000 */
[----:B------:R-:W0:Y:S01]  /*0790*/  LDC.64 R18, c[0x0][0x390] ;  /* 0x0000e400ff127b82 */ /* 0x000e220000000a00 */
[----:B------:R-:W-:-:S07]  /*07a0*/  IMAD.MOV.U32 R3, RZ, RZ, R5 ;  /* 0x000000ffff037224 */ /* 0x000fce00078e0005 */
.L_x_7:
[----:B--2---:R-:W2:Y:S02]  /*07b0*/  LDCU UR5, c[0x0][0x384] ;  /* 0x00007080ff0577ac */ /* 0x004ea40008000800 */
[----:B--2---:R-:W-:-:S04]  /*07c0*/  IMAD R21, R6, UR5, R3 ;  /* 0x0000000506157c24 */ /* 0x004fc8000f8e0203 */
[----:B0-----:R-:W-:-:S06]  /*07d0*/  IMAD.WIDE R20, R21, 0x4, R18 ;  /* 0x0000000415147825 */ /* 0x001fcc00078e0212 */
[----:B------:R-:W2:Y:S02]  /*07e0*/  LDG.E R20, desc[UR8][R20.64] ;  /* 0x0000000814147981 */ /* 0x000ea4000c1e1900 */
[----:B--2---:R-:W-:-:S05]  /*07f0*/  IMAD.SHL.U32 R4, R20, 0x2, RZ ;  /* 0x0000000214047824 */ /* 0x004fca00078e00ff */
[----:B------:R-:W-:-:S04]  /*0800*/  LOP3.LUT R4, R4, 0x1fe, RZ, 0xc0, !PT ;  /* 0x000001fe04047812 */ /* 0x000fc800078ec0ff */
[----:B------:R-:W-:-:S05]  /*0810*/  IADD3 R15, PT, PT, R1, R4, RZ ;  /* 0x00000004010f7210 */ /* 0x000fca0007ffe0ff */
[----:B------:R-:W2:Y:S01]  /*0820*/  LDL.U16 R4, [R15] ;  /* 0x000000000f047983 */ /* 0x000ea20000100400 */
[C---:B------:R-:W-:Y:S01]  /*0830*/  ISETP.GE.AND P1, PT, R3.reuse, R0, PT ;  /* 0x000000000300720c */ /* 0x040fe20003f26270 */
[----:B------:R-:W-:Y:S02]  /*0840*/  VIADD R3, R3, 0x1 ;  /* 0x0000000103037836 */ /* 0x000fe40000000000 */
[----:B--2---:R-:W-:-:S05]  /*0850*/  VIADD R4, R4, 0x1 ;  /* 0x0000000104047836 */ /* 0x004fca0000000000 */
[----:B------:R2:W-:Y:S05]  /*0860*/  STL.U16 [R15], R4 ;  /* 0x000000040f007387 */ /* 0x0005ea0000100400 */
[----:B------:R-:W-:Y:S05]  /*0870*/  @!P1 BRA `(.L_x_7) ;  /* 0xfffffffc00cc9947 */ /* 0x000fea000383ffff */
.L_x_6:
[----:B------:R-:W-:Y:S05]  /*0880*/  BSYNC.RECONVERGENT B3 ;  /* 0x0000000000037941 */ /* 0x000fea0003800200 */
.L_x_5:
[----:B------:R-:W-:Y:S01]  /*0890*/  IMAD.MOV.U32 R6, RZ, RZ, R13 ;  /* 0x000000ffff067224 */ /* 0x000fe200078e000d */
[----:B------:R-:W-:Y:S06]  /*08a0*/  @!P0 BRA `(.L_x_8) ;  /* 0xfffffffc00a48947 */ /* 0x000fec000383ffff */
[----:B------:R-:W-:Y:S05]  /*08b0*/  BSYNC.RECONVERGENT B2 ;  /* 0x0000000000027941 */ /* 0x000fea0003800200 */
.L_x_4:
[----:B--2---:R0:W5:Y:S02]  /*08c0*/  LDL.U16 R4, [R1] ;  /* 0x0000000001047983 */ /* 0x0041640000100400 */
.L_x_3:
[----:B------:R-:W-:Y:S05]  /*08d0*/  BSYNC.RECONVERGENT B1 ;  /* 0x0000000000017941 */ /* 0x000fea0003800200 */
.L_x_2:
[----:B-----5:R-:W-:Y:S01]  /*08e0*/  LOP3.LUT R3, R4, 0xffff, RZ, 0xc0, !PT ;  /* 0x0000ffff04037812 */ /* 0x020fe200078ec0ff */
[----:B------:R-:W-:Y:S03]  /*08f0*/  BSSY.RECONVERGENT B1, `(.L_x_9) ;  /* 0x0000031000017945 */ /* 0x000fe60003800200 */
[----:B------:R-:W-:Y:S01]  /*0900*/  ISETP.GE.AND P0, PT, R2, R3, PT ;  /* 0x000000030200720c */ /* 0x000fe20003f06270 */
[----:B------:R-:W-:-:S12]  /*0910*/  IMAD.MOV.U32 R3, RZ, RZ, RZ ;  /* 0x000000ffff037224 */ /* 0x000fd800078e00ff */
[----:B------:R-:W-:Y:S05]  /*0920*/  @!P0 BRA `(.L_x_10) ;  /* 0x0000000000b48947 */ /* 0x000fea0003800000 */
[----:B------:R-:W2:Y:S02]  /*0930*/  LDL.U16 R3, [R1+0x2] ;  /* 0x0000020001037983 */ /* 0x000ea40000100400 */
[----:B--2---:R-:W-:-:S05]  /*0940*/  IMAD.IADD R4, R3, 0x1, R4 ;  /* 0x0000000103047824 */ /* 0x004fca00078e0204 */
[----:B------:R2:W-:Y:S01]  /*0950*/  STL.U16 [R1+0x2], R4 ;  /* 0x0000020401007387 */ /* 0x0005e20000100400 */
[----:B------:R-:W-:-:S04]  /*0960*/  LOP3.LUT R3, R4, 0xffff, RZ, 0xc0, !PT ;  /* 0x0000ffff04037812 */ /* 0x000fc800078ec0ff */
[----:B------:R-:W-:Y:S01]  /*0970*/  ISETP.GE.U32.AND P0, PT, R2, R3, PT ;  /* 0x000000030200720c */ /* 0x000fe20003f06070 */
[----:B------:R-:W-:-:S12]  /*0980*/  IMAD.MOV.U32 R3, RZ, RZ, 0x1 ;  /* 0x00000001ff037424 */ /* 0x000fd800078e00ff */
[----:B--2---:R-:W-:Y:S05]  /*0990*/  @!P0 BRA `(.L_x_10) ;  /* 0x0000000000988947 */ /* 0x004fea0003800000 */
[----:B------:R-:W-:Y:S01]  /*09a0*/  PRMT R3, R4, 0x7610, R3 ;  /* 0x0000761004037816 */ /* 0x000fe20000000003 */
[----:B------:R-:W-:Y:S02]  /*09b0*/  IMAD.MOV.U32 R4, RZ, RZ, 0x1 ;  /* 0x00000001ff047424 */ /* 0x000fe400078e00ff */
[----:B------:R-:W-:-:S07]  /*09c0*/  VIADD R13, R1, 0x2 ;  /* 0x00000002010d7836 */ /* 0x000fce0000000000 */
.L_x_11:
[----:B------:R-:W2:Y:S02]  /*09d0*/  LDL.U16 R6, [R13+0x2] ;  /* 0x000002000d067983 */ /* 0x000ea40000100400 */
[----:B--2---:R-:W-:-:S05]  /*09e0*/  IMAD.IADD R6, R6, 0x1, R3 ;  /* 0x0000000106067824 */ /* 0x004fca00078e0203 */
[----:B------:R2:W-:Y:S01]  /*09f0*/  STL.U16 [R13+0x2], R6 ;  /* 0x000002060d007387 */ /* 0x0005e20000100400 */
[----:B------:R-:W-:-:S04]  /*0a00*/  LOP3.LUT R3, R6, 0xffff, RZ, 0xc0, !PT ;  /* 0x0000ffff06037812 */ /* 0x000fc800078ec0ff */
[----:B------:R-:W-:Y:S02]  /*0a10*/  ISETP.GE.U32.AND P0, PT, R2, R3, PT ;  /* 0x000000030200720c */ /* 0x000fe40003f06070 */
[----:B------:R-:W-:-:S11]  /*0a20*/  IADD3 R3, PT, PT, R4, 0x1, RZ ;  /* 0x0000000104037810 */ /* 0x000fd60007ffe0ff */
[----:B--2---:R-:W-:Y:S05]  /*0a30*/  @!P0 BRA `(.L_x_10) ;  /* 0x0000000000708947 */ /* 0x004fea0003800000 */
[----:B------:R-:W2:Y:S02]  /*0a40*/  LDL.U16 R3, [R13+0x4] ;  /* 0x000004000d037983 */ /* 0x000ea40000100400 */
[----:B--2---:R-:W-:-:S05]  /*0a50*/  IMAD.IADD R6, R6, 0x1, R3 ;  /* 0x0000000106067824 */ /* 0x004fca00078e0203 */
[----:B------:R2:W-:Y:S01]  /*0a60*/  STL.U16 [R13+0x4], R6 ;  /* 0x000004060d007387 */ /* 0x0005e20000100400 */
[----:B------:R-:W-:-:S04]  /*0a70*/  LOP3.LUT R3, R6, 0xffff, RZ, 0xc0, !PT ;  /* 0x0000ffff06037812 */ /* 0x000fc800078ec0ff */
[----:B------:R-:W-:Y:S01]  /*0a80*/  ISETP.GE.U32.AND P0, PT, R2, R3, PT ;  /* 0x000000030200720c */ /* 0x000fe20003f06070 */
[----:B------:R-:W-:-:S12]  /*0a90*/  VIADD R3, R4, 0x2 ;  /* 0x0000000204037836 */ /* 0x000fd80000000000 */
[----:B--2---:R-:W-:Y:S05]  /*0aa0*/  @!P0 BRA `(.L_x_10) ;  /* 0x0000000000548947 */ /* 0x004fea0003800000 */
[----:B------:R-:W-:Y:S02]  /*0ab0*/  VIADD R15, R4, 0x3 ;  /* 0x00000003040f7836 */ /* 0x000fe40000000000 */
[----:B------:R-:W-:-:S03]  /*0ac0*/  IMAD.MOV.U32 R3, RZ, RZ, RZ ;  /* 0x000000ffff037224 */ /* 0x000fc600078e00ff */
[----:B------:R-:W-:-:S13]  /*0ad0*/  ISETP.NE.AND P0, PT, R15, 0x100, PT ;  /* 0x000001000f00780c */ /* 0x000fda0003f05270 */
[----:B------:R-:W-:Y:S05]  /*0ae0*/  @!P0 BRA `(.L_x_10) ;  /* 0x0000000000448947 */ /* 0x000fea0003800000 */
[----:B------:R-:W2:Y:S02]  /*0af0*/  LDL.U16 R3, [R13+0x6] ;  /* 0x000006000d037983 */ /* 0x000ea40000100400 */
[----:B--2---:R-:W-:-:S05]  /*0b00*/  IMAD.IADD R6, R6, 0x1, R3 ;  /* 0x0000000106067824 */ /* 0x004fca00078e0203 */
[----:B------:R2:W-:Y:S01]  /*0b10*/  STL.U16 [R13+0x6], R6 ;  /* 0x000006060d007387 */ /* 0x0005e20000100400 */
[----:B------:R-:W-:-:S04]  /*0b20*/  LOP3.LUT R3, R6, 0xffff, RZ, 0xc0, !PT ;  /* 0x0000ffff06037812 */ /* 0x000fc800078ec0ff */
[----:B------:R-:W-:Y:S01]  /*0b30*/  ISETP.GE.U32.AND P0, PT, R2, R3, PT ;  /* 0x000000030200720c */ /* 0x000fe20003f06070 */
[----:B------:R-:W-:-:S12]  /*0b40*/  IMAD.MOV.U32 R3, RZ, RZ, R15 ;  /* 0x000000ffff037224 */ /* 0x000fd800078e000f */
[----:B--2---:R-:W-:Y:S05]  /*0b50*/  @!P0 BRA `(.L_x_10) ;  /* 0x0000000000288947 */ /* 0x004fea0003800000 */
[----:B------:R-:W-:-:S04]  /*0b60*/  VIADD R4, R4, 0x4 ;  /* 0x0000000404047836 */ /* 0x000fc80000000000 */
[----:B------:R-:W-:-:S05]  /*0b70*/  IMAD R13, R4, 0x2, R1 ;  /* 0x00000002040d7824 */ /* 0x000fca00078e0201 */
[----:B------:R-:W2:Y:S02]  /*0b80*/  LDL.U16 R3, [R13] ;  /* 0x000000000d037983 */ /* 0x000ea40000100400 */
[----:B--2---:R-:W-:-:S05]  /*0b90*/  IMAD.IADD R6, R6, 0x1, R3 ;  /* 0x0000000106067824 */ /* 0x004fca00078e0203 */
[----:B------:R2:W-:Y:S01]  /*0ba0*/  STL.U16 [R13], R6 ;  /* 0x000000060d007387 */ /* 0x0005e20000100400 */
[----:B------:R-:W-:-:S04]  /*0bb0*/  LOP3.LUT R3, R6, 0xffff, RZ, 0xc0, !PT ;  /* 0x0000ffff06037812 */ /* 0x000fc800078ec0ff */
[----:B------:R-:W-:Y:S02]  /*0bc0*/  ISETP.GE.U32.AND P0, PT, R2, R3, PT ;  /* 0x000000030200720c */ /* 0x000fe40003f06070 */
[----:B------:R-:W-:-:S11]  /*0bd0*/  PRMT R3, R6, 0x7610, R3 ;  /* 0x0000761006037816 */ /* 0x000fd60000000003 */
[----:B--2---:R-:W-:Y:S05]  /*0be0*/  @P0 BRA `(.L_x_11) ;  /* 0xfffffffc00780947 */ /* 0x004fea000383ffff */
[----:B------:R-:W-:-:S07]  /*0bf0*/  MOV R3, R4 ;  /* 0x0000000400037202 */ /* 0x000fce0000000f00 */
.L_x_10:
[----:B------:R-:W-:Y:S05]  /*0c00*/  BSYNC.RECONVERGENT B1 ;  /* 0x0000000000017941 */ /* 0x000fea0003800200 */
.L_x_9:
[----:B------:R2:W-:Y:S01]  /*0c10*/  STL.64 [R1], RZ ;  /* 0x000000ff01007387 */ /* 0x0005e20000100a00 */
[----:B------:R-:W-:Y:S01]  /*0c20*/  ISETP.GT.AND P0, PT, R14, R11, PT ;  /* 0x0000000b0e00720c */ /* 0x000fe20003f04270 */
[----:B------:R-:W-:Y:S01]  /*0c30*/  BSSY.RECONVERGENT B1, `(.L_x_12) ;  /* 0x000005d000017945 */ /* 0x000fe20003800200 */
[----:B------:R-:W-:Y:S01]  /*0c40*/  PRMT R4, RZ, 0x7610, R4 ;  /* 0x00007610ff047816 */ /* 0x000fe20000000004 */
        /* <DEDUP_REMOVED lines=63> */
[----:B------:R-:W-:Y:S05]  /*1040*/  @P0 BRA `(.L_x_13) ;  /* 0x00000000006c0947 */ /* 0x000fea0003800000 */
[----:B------:R-:W-:Y:S01]  /*1050*/  BSSY.RECONVERGENT B2, `(.L_x_14) ;  /* 0x0000019000027945 */ /* 0x000fe20003800200 */
[----:B------:R-:W-:-:S07]  /*1060*/  IMAD.MOV.U32 R6, RZ, RZ, R14 ;  /* 0x000000ffff067224 */ /* 0x000fce00078e000e */
.L_x_18:
[----:B------:R-:W-:Y:S01]  /*1070*/  ISETP.GT.AND P1, PT, R5, R0, PT ;  /* 0x000000000500720c */ /* 0x000fe20003f24270 */
[----:B------:R-:W-:Y:S01]  /*1080*/  BSSY.RECONVERGENT B3, `(.L_x_15) ;  /* 0x0000013000037945 */ /* 0x000fe20003800200 */
[C---:B------:R-:W-:Y:S01]  /*1090*/  ISETP.GE.AND P0, PT, R6.reuse, R11, PT ;  /* 0x0000000b0600720c */ /* 0x040fe20003f06270 */
[----:B------:R-:W-:-:S10]  /*10a0*/  VIADD R15, R6, 0x1 ;  /* 0x00000001060f7836 */ /* 0x000fd40000000000 */
[----:B----4-:R-:W-:Y:S05]  /*10b0*/  @P1 BRA `(.L_x_16) ;  /* 0x00000000003c1947 */ /* 0x010fea0003800000 */
[----:B------:R-:W3:Y:S01]  /*10c0*/  LDC.64 R18, c[0x0][0x390] ;  /* 0x0000e400ff127b82 */ /* 0x000ee20000000a00 */
[----:B------:R-:W-:-:S07]  /*10d0*/  IMAD.MOV.U32 R13, RZ, RZ, R5 ;  /* 0x000000ffff0d7224 */ /* 0x000fce00078e0005 */
.L_x_17:
[----:B----4-:R-:W4:Y:S02]  /*10e0*/  LDCU UR5, c[0x0][0x384] ;  /* 0x00007080ff0577ac */ /* 0x010f240008000800 */
[----:B----4-:R-:W-:-:S04]  /*10f0*/  IMAD R21, R6, UR5, R13 ;  /* 0x0000000506157c24 */ /* 0x010fc8000f8e020d */
[----:B---3--:R-:W-:-:S06]  /*1100*/  IMAD.WIDE R20, R21, 0x4, R18 ;  /* 0x0000000415147825 */ /* 0x008fcc00078e0212 */
[----:B------:R-:W3:Y:S02]  /*1110*/  LDG.E R20, desc[UR8][R20.64] ;  /* 0x0000000814147981 */ /* 0x000ee4000c1e1900 */
[----:B---3--:R-:W-:-:S04]  /*1120*/  SHF.R.U32.HI R4, RZ, 0x7, R20 ;  /* 0x00000007ff047819 */ /* 0x008fc80000011614 */
[----:B------:R-:W-:-:S05]  /*1130*/  LOP3.LUT R4, R4, 0x1fe, RZ, 0xc0, !PT ;  /* 0x000001fe04047812 */ /* 0x000fca00078ec0ff */
[----:B------:R-:W-:-:S05]  /*1140*/  IMAD.IADD R17, R1, 0x1, R4 ;  /* 0x0000000101117824 */ /* 0x000fca00078e0204 */
[----:B------:R-:W3:Y:S01]  /*1150*/  LDL.U16 R4, [R17] ;  /* 0x0000000011047983 */ /* 0x000ee20000100400 */
[C---:B------:R-:W-:Y:S01]  /*1160*/  ISETP.GE.AND P1, PT, R13.reuse, R0, PT ;  /* 0x000000000d00720c */ /* 0x040fe20003f26270 */
[----:B------:R-:W-:Y:S02]  /*1170*/  VIADD R13, R13, 0x1 ;  /* 0x000000010d0d7836 */ /* 0x000fe40000000000 */
[----:B---3--:R-:W-:-:S05]  /*1180*/  VIADD R4, R4, 0x1 ;  /* 0x0000000104047836 */ /* 0x008fca0000000000 */
[----:B------:R4:W-:Y:S05]  /*1190*/  STL.U16 [R17], R4 ;  /* 0x0000000411007387 */ /* 0x0009ea0000100400 */
[----:B------:R-:W-:Y:S05]  /*11a0*/  @!P1 BRA `(.L_x_17) ;  /* 0xfffffffc00cc9947 */ /* 0x000fea000383ffff */
.L_x_16:
[----:B------:R-:W-:Y:S05]  /*11b0*/  BSYNC.RECONVERGENT B3 ;  /* 0x0000000000037941 */ /* 0x000fea0003800200 */
.L_x_15:
[----:B------:R-:W-:Y:S01]  /*11c0*/  IMAD.MOV.U32 R6, RZ, RZ, R15 ;  /* 0x000000ffff067224 */ /* 0x000fe200078e000f */
[----:B------:R-:W-:Y:S06]  /*11d0*/  @!P0 BRA `(.L_x_18) ;  /* 0xfffffffc00a48947 */ /* 0x000fec000383ffff */
[----:B------:R-:W-:Y:S05]  /*11e0*/  BSYNC.RECONVERGENT B2 ;  /* 0x0000000000027941 */ /* 0x000fea0003800200 */
.L_x_14:
[----:B----4-:R3:W5:Y:S02]  /*11f0*/  LDL.U16 R4, [R1] ;  /* 0x0000000001047983 */ /* 0x0107640000100400 */
.L_x_13:
[----:B------:R-:W-:Y:S05]  /*1200*/  BSYNC.RECONVERGENT B1 ;  /* 0x0000000000017941 */ /* 0x000fea0003800200 */
.L_x_12:
[----:B-----5:R-:W-:Y:S01]  /*1210*/  LOP3.LUT R13, R4, 0xffff, RZ, 0xc0, !PT ;  /* 0x0000ffff040d7812 */ /* 0x020fe200078ec0ff */
[----:B------:R-:W-:Y:S03]  /*1220*/  BSSY.RECONVERGENT B1, `(.L_x_19) ;  /* 0x0000030000017945 */ /* 0x000fe60003800200 */
[----:B------:R-:W-:-:S13]  /*1230*/  ISETP.GE.AND P0, PT, R2, R13, PT ;  /* 0x0000000d0200720c */ /* 0x000fda0003f06270 */
[----:B------:R-:W-:Y:S05]  /*1240*/  @!P0 BRA `(.L_x_20) ;  /* 0x0000000000b48947 */ /* 0x000fea0003800000 */
[----:B------:R-:W4:Y:S01]  /*1250*/  LDL.U16 R13, [R1+0x2] ;  /* 0x00000200010d7983 */ /* 0x000f220000100400 */
[----:B------:R-:W-:Y:S02]  /*1260*/  IMAD.MOV.U32 R6, RZ, RZ, 0x1 ;  /* 0x00000001ff067424 */ /* 0x000fe400078e00ff */
[----:B----4-:R-:W-:-:S05]  /*1270*/  IMAD.IADD R4, R13, 0x1, R4 ;  /* 0x000000010d047824 */ /* 0x010fca00078e0204 */
[----:B------:R4:W-:Y:S01]  /*1280*/  STL.U16 [R1+0x2], R4 ;  /* 0x0000020401007387 */ /* 0x0009e20000100400 */
[----:B------:R-:W-:-:S04]  /*1290*/  LOP3.LUT R13, R4, 0xffff, RZ, 0xc0, !PT ;  /* 0x0000ffff040d7812 */ /* 0x000fc800078ec0ff */
[----:B------:R-:W-:-:S13]  /*12a0*/  ISETP.GE.U32.AND P0, PT, R2, R13, PT ;  /* 0x0000000d0200720c */ /* 0x000fda0003f06070 */
[----:B----4-:R-:W-:Y:S05]  /*12b0*/  @!P0 BRA `(.L_x_21) ;  /* 0x0000000000908947 */ /* 0x010fea0003800000 */
[----:B------:R-:W-:Y:S01]  /*12c0*/  PRMT R6, R4, 0x7610, R6 ;  /* 0x0000761004067816 */ /* 0x000fe20000000006 */
[----:B------:R-:W-:Y:S02]  /*12d0*/  HFMA2 R4, -RZ, RZ, 0, 5.9604644775390625e-08 ;  /* 0x00000001ff047431 */ /* 0x000fe400000001ff */
[----:B------:R-:W-:-:S07]  /*12e0*/  VIADD R18, R1, 0x2 ;  /* 0x0000000201127836 */ /* 0x000fce0000000000 */
.L_x_22:
[----:B------:R-:W4:Y:S02]  /*12f0*/  LDL.U16 R13, [R18+0x2] ;  /* 0x00000200120d7983 */ /* 0x000f240000100400 */
[----:B----4-:R-:W-:Y:S02]  /*1300*/  IMAD.IADD R13, R13, 0x1, R6 ;  /* 0x000000010d0d7824 */ /* 0x010fe400078e0206 */
[----:B------:R-:W-:-:S03]  /*1310*/  VIADD R6, R4, 0x1 ;  /* 0x0000000104067836 */ /* 0x000fc60000000000 */
[----:B------:R4:W-:Y:S01]  /*1320*/  STL.U16 [R18+0x2], R13 ;  /* 0x0000020d12007387 */ /* 0x0009e20000100400 */
[----:B------:R-:W-:-:S04]  /*1330*/  LOP3.LUT R15, R13, 0xffff, RZ, 0xc0, !PT ;  /* 0x0000ffff0d0f7812 */ /* 0x000fc800078ec0ff */
[----:B------:R-:W-:-:S13]  /*1340*/  ISETP.GE.U32.AND P0, PT, R2, R15, PT ;  /* 0x0000000f0200720c */ /* 0x000fda0003f06070 */
[----:B----4-:R-:W-:Y:S05]  /*1350*/  @!P0 BRA `(.L_x_21) ;  /* 0x0000000000688947 */ /* 0x010fea0003800000 */
[----:B------:R-:W4:Y:S02]  /*1360*/  LDL.U16 R6, [R18+0x4] ;  /* 0x0000040012067983 */ /* 0x000f240000100400 */
[----:B----4-:R-:W-:Y:S02]  /*1370*/  IMAD.IADD R15, R13, 0x1, R6 ;  /* 0x000000010d0f7824 */ /* 0x010fe400078e0206 */
[----:B------:R-:W-:-:S03]  /*1380*/  VIADD R6, R4, 0x2 ;  /* 0x0000000204067836 */ /* 0x000fc60000000000 */
[----:B------:R4:W-:Y:S01]  /*1390*/  STL.U16 [R18+0x4], R15 ;  /* 0x0000040f12007387 */ /* 0x0009e20000100400 */
[----:B------:R-:W-:-:S04]  /*13a0*/  LOP3.LUT R13, R15, 0xffff, RZ, 0xc0, !PT ;  /* 0x0000ffff0f0d7812 */ /* 0x000fc800078ec0ff */
[----:B------:R-:W-:-:S13]  /*13b0*/  ISETP.GE.U32.AND P0, PT, R2, R13, PT ;  /* 0x0000000d0200720c */ /* 0x000fda0003f06070 */
[----:B----4-:R-:W-:Y:S05]  /*13c0*/  @!P0 BRA `(.L_x_21) ;  /* 0x00000000004c8947 */ /* 0x010fea0003800000 */
[----:B------:R-:W-:-:S05]  /*13d0*/  VIADD R6, R4, 0x3 ;  /* 0x0000000304067836 */ /* 0x000fca0000000000 */
[----:B------:R-:W-:-:S13]  /*13e0*/  ISETP.NE.AND P0, PT, R6, 0x100, PT ;  /* 0x000001000600780c */ /* 0x000fda0003f05270 */
[----:B------:R-:W-:Y:S05]  /*13f0*/  @!P0 BRA `(.L_x_20) ;  /* 0x0000000000488947 */ /* 0x000fea0003800000 */
[----:B------:R-:W4:Y:S02]  /*1400*/  LDL.U16 R13, [R18+0x6] ;  /* 0x00000600120d7983 */ /* 0x000f240000100400 */
[----:B----4-:R-:W-:-:S05]  /*1410*/  IMAD.IADD R13, R15, 0x1, R13 ;  /* 0x000000010f0d7824 */ /* 0x010fca00078e020d */
[----:B------:R4:W-:Y:S01]  /*1420*/  STL.U16 [R18+0x6], R13 ;  /* 0x0000060d12007387 */ /* 0x0009e20000100400 */
[----:B------:R-:W-:-:S04]  /*1430*/  LOP3.LUT R15, R13, 0xffff, RZ, 0xc0, !PT ;  /* 0x0000ffff0d0f7812 */ /* 0x000fc800078ec0ff */
[----:B------:R-:W-:-:S13]  /*1440*/  ISETP.GE.U32.AND P0, PT, R2, R15, PT ;  /* 0x0000000f0200720c */ /* 0x000fda0003f06070 */
[----:B----4-:R-:W-:Y:S05]  /*1450*/  @!P0 BRA `(.L_x_21) ;  /* 0x0000000000288947 */ /* 0x010fea0003800000 */
[----:B------:R-:W-:-:S04]  /*1460*/  VIADD R4, R4, 0x4 ;  /* 0x0000000404047836 */ /* 0x000fc80000000000 */
[----:B------:R-:W-:-:S05]  /*1470*/  IMAD R18, R4, 0x2, R1 ;  /* 0x0000000204127824 */ /* 0x000fca00078e0201 */
[----:B------:R-:W4:Y:S02]  /*1480*/  LDL.U16 R6, [R18] ;  /* 0x0000000012067983 */ /* 0x000f240000100400 */
[----:B----4-:R-:W-:-:S04]  /*1490*/  IADD3 R13, PT, PT, R13, R6, RZ ;  /* 0x000000060d0d7210 */ /* 0x010fc80007ffe0ff */
[C---:B------:R-:W-:Y:S01]  /*14a0*/  LOP3.LUT R15, R13.reuse, 0xffff, RZ, 0xc0, !PT ;  /* 0x0000ffff0d0f7812 */ /* 0x040fe200078ec0ff */
[----:B------:R4:W-:Y:S01]  /*14b0*/  STL.U16 [R18], R13 ;  /* 0x0000000d12007387 */ /* 0x0009e20000100400 */
[----:B------:R-:W-:Y:S02]  /*14c0*/  PRMT R6, R13, 0x7610, R6 ;  /* 0x000076100d067816 */ /* 0x000fe40000000006 */
[----:B------:R-:W-:-:S13]  /*14d0*/  ISETP.GE.U32.AND P0, PT, R2, R15, PT ;  /* 0x0000000f0200720c */ /* 0x000fda0003f06070 */
[----:B----4-:R-:W-:Y:S05]  /*14e0*/  @P0 BRA `(.L_x_22) ;  /* 0xfffffffc00800947 */ /* 0x010fea000383ffff */
[----:B------:R-:W-:-:S07]  /*14f0*/  IMAD.MOV.U32 R6, RZ, RZ, R4 ;  /* 0x000000ffff067224 */ /* 0x000fce00078e0004 */
.L_x_21:
[----:B------:R-:W-:-:S05]  /*1500*/  IMAD.SHL.U32 R6, R6, 0x100, RZ ;  /* 0x0000010006067824 */ /* 0x000fca00078e00ff */
[----:B------:R-:W-:-:S07]  /*1510*/  LOP3.LUT R3, R6, R3, RZ, 0xfc, !PT ;  /* 0x0000000306037212 */ /* 0x000fce00078efcff */
.L_x_20:
[----:B------:R-:W-:Y:S05]  /*1520*/  BSYNC.RECONVERGENT B1 ;  /* 0x0000000000017941 */ /* 0x000fea0003800200 */
.L_x_19:
        /* <DEDUP_REMOVED lines=70> */
.L_x_29:
[----:B------:R-:W-:Y:S01]  /*1990*/  ISETP.GT.AND P1, PT, R5, R0, PT ;  /* 0x000000000500720c */ /* 0x000fe20003f24270 */
[----:B------:R-:W-:Y:S01]  /*19a0*/  BSSY.RECONVERGENT B3, `(.L_x_26) ;  /* 0x0000013000037945 */ /* 0x000fe20003800200 */
[C---:B------:R-:W-:Y:S01]  /*19b0*/  ISETP.GE.AND P0, PT, R6.reuse, R11, PT ;  /* 0x0000000b0600720c */ /* 0x040fe20003f06270 */
[----:B------:R-:W-:-:S10]  /*19c0*/  VIADD R15, R6, 0x1 ;  /* 0x00000001060f7836 */ /* 0x000fd40000000000 */
[----:B0-----:R-:W-:Y:S05]  /*19d0*/  @P1 BRA `(.L_x_27) ;  /* 0x00000000003c1947 */ /* 0x001fea0003800000 */
[----:B------:R-:W0:Y:S01]  /*19e0*/  LDC.64 R18, c[0x0][0x390] ;  /* 0x0000e400ff127b82 */ /* 0x000e220000000a00 */
[----:B------:R-:W-:-:S07]  /*19f0*/  IMAD.MOV.U32 R13, RZ, RZ, R5 ;  /* 0x000000ffff0d7224 */ /* 0x000fce00078e0005 */
.L_x_28:
[----:B------:R-:W5:Y:S02]  /*1a00*/  LDCU UR5, c[0x0][0x384] ;  /* 0x00007080ff0577ac */ /* 0x000f640008000800 */
[----:B-----5:R-:W-:-:S04]  /*1a10*/  IMAD R21, R6, UR5, R13 ;  /* 0x0000000506157c24 */ /* 0x020fc8000f8e020d */
[----:B0-----:R-:W-:-:S06]  /*1a20*/  IMAD.WIDE R20, R21, 0x4, R18 ;  /* 0x0000000415147825 */ /* 0x001fcc00078e0212 */
[----:B------:R-:W5:Y:S02]  /*1a30*/  LDG.E.U16 R20, desc[UR8][R20.64+0x2] ;  /* 0x0000020814147981 */ /* 0x000f64000c1e1500 */
[----:B-----5:R-:W-:-:S05]  /*1a40*/  IMAD.SHL.U32 R4, R20, 0x2, RZ ;  /* 0x0000000214047824 */ /* 0x020fca00078e00ff */
[----:B------:R-:W-:-:S05]  /*1a50*/  LOP3.LUT R4, R4, 0x1fe, RZ, 0xc0, !PT ;  /* 0x000001fe04047812 */ /* 0x000fca00078ec0ff */
[----:B------:R-:W-:-:S05]  /*1a60*/  IMAD.IADD R17, R1, 0x1, R4 ;  /* 0x0000000101117824 */ /* 0x000fca00078e0204 */
[----:B------:R-:W5:Y:S01]  /*1a70*/  LDL.U16 R4, [R17] ;  /* 0x0000000011047983 */ /* 0x000f620000100400 */
[C---:B------:R-:W-:Y:S01]  /*1a80*/  ISETP.GE.AND P1, PT, R13.reuse, R0, PT ;  /* 0x000000000d00720c */ /* 0x040fe20003f26270 */
[----:B------:R-:W-:Y:S02]  /*1a90*/  VIADD R13, R13, 0x1 ;  /* 0x000000010d0d7836 */ /* 0x000fe40000000000 */
[----:B-----5:R-:W-:-:S05]  /*1aa0*/  VIADD R4, R4, 0x1 ;  /* 0x0000000104047836 */ /* 0x020fca0000000000 */
[----:B------:R0:W-:Y:S05]  /*1ab0*/  STL.U16 [R17], R4 ;  /* 0x0000000411007387 */ /* 0x0001ea0000100400 */
[----:B------:R-:W-:Y:S05]  /*1ac0*/  @!P1 BRA `(.L_x_28) ;  /* 0xfffffffc00cc9947 */ /* 0x000fea000383ffff */
.L_x_27:
[----:B------:R-:W-:Y:S05]  /*1ad0*/  BSYNC.RECONVERGENT B3 ;  /* 0x0000000000037941 */ /* 0x000fea0003800200 */
.L_x_26:
[----:B------:R-:W-:Y:S01]  /*1ae0*/  MOV R6, R15 ;  /* 0x0000000f00067202 */ /* 0x000fe20000000f00 */
[----:B------:R-:W-:Y:S06]  /*1af0*/  @!P0 BRA `(.L_x_29) ;  /* 0xfffffffc00a48947 */ /* 0x000fec000383ffff */
[----:B------:R-:W-:Y:S05]  /*1b00*/  BSYNC.RECONVERGENT B2 ;  /* 0x0000000000027941 */ /* 0x000fea0003800200 */
.L_x_25:
[----:B0-----:R0:W5:Y:S02]  /*1b10*/  LDL.U16 R4, [R1] ;  /* 0x0000000001047983 */ /* 0x0011640000100400 */
.L_x_24:
[----:B------:R-:W-:Y:S05]  /*1b20*/  BSYNC.RECONVERGENT B1 ;  /* 0x0000000000017941 */ /* 0x000fea0003800200 */
.L_x_23:
[----:B-----5:R-:W-:Y:S01]  /*1b30*/  LOP3.LUT R5, R4, 0xffff, RZ, 0xc0, !PT ;  /* 0x0000ffff04057812 */ /* 0x020fe200078ec0ff */
[----:B------:R-:W-:Y:S03]  /*1b40*/  BSSY.RECONVERGENT B1, `(.L_x_30) ;  /* 0x0000030000017945 */ /* 0x000fe60003800200 */
[----:B------:R-:W-:-:S13]  /*1b50*/  ISETP.GE.AND P0, PT, R2, R5, PT ;  /* 0x000000050200720c */ /* 0x000fda0003f06270 */
[----:B------:R-:W-:Y:S05]  /*1b60*/  @!P0 BRA `(.L_x_31) ;  /* 0x0000000000b48947 */ /* 0x000fea0003800000 */
[----:B------:R-:W5:Y:S01]  /*1b70*/  LDL.U16 R5, [R1+0x2] ;  /* 0x0000020001057983 */ /* 0x000f620000100400 */
[----:B------:R-:W-:Y:S02]  /*1b80*/  IMAD.MOV.U32 R0, RZ, RZ, 0x1 ;  /* 0x00000001ff007424 */ /* 0x000fe400078e00ff */
[----:B-----5:R-:W-:-:S05]  /*1b90*/  IMAD.IADD R4, R5, 0x1, R4 ;  /* 0x0000000105047824 */ /* 0x020fca00078e0204 */
[----:B------:R0:W-:Y:S01]  /*1ba0*/  STL.U16 [R1+0x2], R4 ;  /* 0x0000020401007387 */ /* 0x0001e20000100400 */
[----:B------:R-:W-:-:S04]  /*1bb0*/  LOP3.LUT R5, R4, 0xffff, RZ, 0xc0, !PT ;  /* 0x0000ffff04057812 */ /* 0x000fc800078ec0ff */
[----:B------:R-:W-:-:S13]  /*1bc0*/  ISETP.GE.U32.AND P0, PT, R2, R5, PT ;  /* 0x000000050200720c */ /* 0x000fda0003f06070 */
[----:B0-----:R-:W-:Y:S05]  /*1bd0*/  @!P0 BRA `(.L_x_32) ;  /* 0x0000000000908947 */ /* 0x001fea0003800000 */
[----:B------:R-:W-:Y:S01]  /*1be0*/  PRMT R0, R4, 0x7610, R0 ;  /* 0x0000761004007816 */ /* 0x000fe20000000000 */
[----:B------:R-:W-:Y:S02]  /*1bf0*/  IMAD.MOV.U32 R4, RZ, RZ, 0x1 ;  /* 0x00000001ff047424 */ /* 0x000fe400078e00ff */
[----:B------:R-:W-:-:S07]  /*1c00*/  VIADD R6, R1, 0x2 ;  /* 0x0000000201067836 */ /* 0x000fce0000000000 */
.L_x_33:
[----:B------:R-:W5:Y:S02]  /*1c10*/  LDL.U16 R5, [R6+0x2] ;  /* 0x0000020006057983 */ /* 0x000f640000100400 */
[----:B-----5:R-:W-:Y:S02]  /*1c20*/  IMAD.IADD R5, R5, 0x1, R0 ;  /* 0x0000000105057824 */ /* 0x020fe400078e0200 */
[----:B------:R-:W-:-:S03]  /*1c30*/  VIADD R0, R4, 0x1 ;  /* 0x0000000104007836 */ /* 0x000fc60000000000 */
[----:B------:R0:W-:Y:S01]  /*1c40*/  STL.U16 [R6+0x2], R5 ;  /* 0x0000020506007387 */ /* 0x0001e20000100400 */
[----:B------:R-:W-:-:S04]  /*1c50*/  LOP3.LUT R13, R5, 0xffff, RZ, 0xc0, !PT ;  /* 0x0000ffff050d7812 */ /* 0x000fc800078ec0ff */
[----:B------:R-:W-:-:S13]  /*1c60*/  ISETP.GE.U32.AND P0, PT, R2, R13, PT ;  /* 0x0000000d0200720c */ /* 0x000fda0003f06070 */
[----:B0-----:R-:W-:Y:S05]  /*1c70*/  @!P0 BRA `(.L_x_32) ;  /* 0x0000000000688947 */ /* 0x001fea0003800000 */
[----:B------:R-:W5:Y:S02]  /*1c80*/  LDL.U16 R0, [R6+0x4] ;  /* 0x0000040006007983 */ /* 0x000f640000100400 */
[----:B-----5:R-:W-:Y:S02]  /*1c90*/  IMAD.IADD R13, R5, 0x1, R0 ;  /* 0x00000001050d7824 */ /* 0x020fe400078e0200 */
[----:B------:R-:W-:-:S03]  /*1ca0*/  VIADD R0, R4, 0x2 ;  /* 0x0000000204007836 */ /* 0x000fc60000000000 */
[----:B------:R0:W-:Y:S01]  /*1cb0*/  STL.U16 [R6+0x4], R13 ;  /* 0x0000040d06007387 */ /* 0x0001e20000100400 */
[----:B------:R-:W-:-:S04]  /*1cc0*/  LOP3.LUT R5, R13, 0xffff, RZ, 0xc0, !PT ;  /* 0x0000ffff0d057812 */ /* 0x000fc800078ec0ff */
[----:B------:R-:W-:-:S13]  /*1cd0*/  ISETP.GE.U32.AND P0, PT, R2, R5, PT ;  /* 0x000000050200720c */ /* 0x000fda0003f06070 */
[----:B0-----:R-:W-:Y:S05]  /*1ce0*/  @!P0 BRA `(.L_x_32) ;  /* 0x00000000004c8947 */ /* 0x001fea0003800000 */
[----:B------:R-:W-:-:S05]  /*1cf0*/  VIADD R0, R4, 0x3 ;  /* 0x0000000304007836 */ /* 0x000fca0000000000 */
[----:B------:R-:W-:-:S13]  /*1d00*/  ISETP.NE.AND P0, PT, R0, 0x100, PT ;  /* 0x000001000000780c */ /* 0x000fda0003f05270 */
[----:B------:R-:W-:Y:S05]  /*1d10*/  @!P0 BRA `(.L_x_31) ;  /* 0x0000000000488947 */ /* 0x000fea0003800000 */
[----:B------:R-:W5:Y:S02]  /*1d20*/  LDL.U16 R5, [R6+0x6] ;  /* 0x0000060006057983 */ /* 0x000f640000100400 */
[----:B-----5:R-:W-:-:S04]  /*1d30*/  IADD3 R5, PT, PT, R13, R5, RZ ;  /* 0x000000050d057210 */ /* 0x020fc80007ffe0ff */
[----:B------:R-:W-:Y:S01]  /*1d40*/  LOP3.LUT R13, R5, 0xffff, RZ, 0xc0, !PT ;  /* 0x0000ffff050d7812 */ /* 0x000fe200078ec0ff */
[----:B------:R0:W-:Y:S03]  /*1d50*/  STL.U16 [R6+0x6], R5 ;  /* 0x0000060506007387 */ /* 0x0001e60000100400 */
[----:B------:R-:W-:-:S13]  /*1d60*/  ISETP.GE.U32.AND P0, PT, R2, R13, PT ;  /* 0x0000000d0200720c */ /* 0x000fda0003f06070 */
[----:B0-----:R-:W-:Y:S05]  /*1d70*/  @!P0 BRA `(.L_x_32) ;  /* 0x0000000000288947 */ /* 0x001fea0003800000 */
[----:B------:R-:W-:-:S04]  /*1d80*/  VIADD R4, R4, 0x4 ;  /* 0x0000000404047836 */ /* 0x000fc80000000000 */
[----:B------:R-:W-:-:S05]  /*1d90*/  IMAD R6, R4, 0x2, R1 ;  /* 0x0000000204067824 */ /* 0x000fca00078e0201 */
[----:B------:R-:W5:Y:S02]  /*1da0*/  LDL.U16 R0, [R6] ;  /* 0x0000000006007983 */ /* 0x000f640000100400 */
[----:B-----5:R-:W-:-:S05]  /*1db0*/  IMAD.IADD R5, R5, 0x1, R0 ;  /* 0x0000000105057824 */ /* 0x020fca00078e0200 */
[----:B------:R0:W-:Y:S01]  /*1dc0*/  STL.U16 [R6], R5 ;  /* 0x0000000506007387 */ /* 0x0001e20000100400 */
[C---:B------:R-:W-:Y:S02]  /*1dd0*/  LOP3.LUT R13, R5.reuse, 0xffff, RZ, 0xc0, !PT ;  /* 0x0000ffff050d7812 */ /* 0x040fe400078ec0ff */
[----:B------:R-:W-:Y:S02]  /*1de0*/  PRMT R0, R5, 0x7610, R0 ;  /* 0x0000761005007816 */ /* 0x000fe40000000000 */
[----:B------:R-:W-:-:S13]  /*1df0*/  ISETP.GE.U32.AND P0, PT, R2, R13, PT ;  /* 0x0000000d0200720c */ /* 0x000fda0003f06070 */
[----:B0-----:R-:W-:Y:S05]  /*1e00*/  @P0 BRA `(.L_x_33) ;  /* 0xfffffffc00800947 */ /* 0x001fea000383ffff */
[----:B------:R-:W-:-:S07]  /*1e10*/  IMAD.MOV.U32 R0, RZ, RZ, R4 ;  /* 0x000000ffff007224 */ /* 0x000fce00078e0004 */
.L_x_32:
[----:B------:R-:W-:-:S05]  /*1e20*/  IMAD.U32 R0, R0, 0x10000, RZ ;  /* 0x0001000000007824 */ /* 0x000fca00078e00ff */
[----:B------:R-:W-:-:S07]  /*1e30*/  LOP3.LUT R3, R0, R3, RZ, 0xfc, !PT ;  /* 0x0000000300037212 */ /* 0x000fce00078efcff */
.L_x_31:
[----:B------:R-:W-:Y:S05]  /*1e40*/  BSYNC.RECONVERGENT B1 ;  /* 0x0000000000017941 */ /* 0x000fea0003800200 */
.L_x_30:
[----:B------:R-:W5:Y:S01]  /*1e50*/  LDC.64 R4, c[0x0][0x398] ;  /* 0x0000e600ff047b82 */ /* 0x000f620000000a00 */
[----:B------:R-:W0:Y:S02]  /*1e60*/  LDCU UR5, c[0x0][0x384] ;  /* 0x00007080ff0577ac */ /* 0x000e240008000800 */
[--C-:B0-----:R-:W-:Y:S02]  /*1e70*/  IMAD R13, R7, UR5, R12.reuse ;  /* 0x00000005070d7c24 */ /* 0x101fe4000f8e020c */
[----:B------:R-:W-:Y:S02]  /*1e80*/  IMAD.IADD R12, R9, 0x1, R12 ;  /* 0x00000001090c7824 */ /* 0x000fe400078e020c */
[----:B-----5:R-:W-:-:S03]  /*1e90*/  IMAD.WIDE R4, R13, 0x4, R4 ;  /* 0x000000040d047825 */ /* 0x020fc600078e0204 */
[----:B------:R-:W-:Y:S02]  /*1ea0*/  ISETP.GE.AND P0, PT, R12, UR5, PT ;  /* 0x000000050c007c0c */ /* 0x000fe4000bf06270 */
[----:B------:R0:W-:Y:S11]  /*1eb0*/  STG.E desc[UR8][R4.64], R3 ;  /* 0x0000000304007986 */ /* 0x0001f6000c101908 */
[----:B------:R-:W-:Y:S05]  /*1ec0*/  @!P0 BRA `(.L_x_34) ;  /* 0xffffffe000d88947 */ /* 0x000fea000383ffff */
.L_x_1:
[----:B------:R-:W-:Y:S05]  /*1ed0*/  BSYNC.RECONVERGENT B0 ;  /* 0x0000000000007941 */ /* 0x000fea0003800200 */
.L_x_0:
[----:B------:R-:W5:Y:S01]  /*1ee0*/  LDCU UR5, c[0x0][0x380] ;  /* 0x00007000ff0577ac */ /* 0x000f620008000800 */
[----:B------:R-:W-:-:S05]  /*1ef0*/  IMAD.IADD R7, R10, 0x1, R7 ;  /* 0x000000010a077824 */ /* 0x000fca00078e0207 */
[----:B-----5:R-:W-:-:S13]  /*1f00*/  ISETP.GE.AND P0, PT, R7, UR5, PT ;  /* 0x0000000507007c0c */ /* 0x020fda000bf06270 */
[----:B------:R-:W-:Y:S05]  /*1f10*/  @!P0 BRA `(.L_x_35) ;  /* 0xffffffe000888947 */ /* 0x000fea000383ffff */
[----:B------:R-:W-:Y:S05]  /*1f20*/  EXIT ;  /* 0x000000000000794d */ /* 0x000fea0003800000 */
.L_x_36:
[----:B------:R-:W-:-:S00]  /*1f30*/  BRA `(.L_x_36) ;  /* 0xfffffffc00fc7947 */ /* 0x000fc0000383ffff */
[----:B------:R-:W-:-:S00]  /*1f40*/  NOP ;  /* 0x0000000000007918 */ /* 0x000fc00000000000 */
        /* <DEDUP_REMOVED lines=11> */
.L_x_37:


//--------------------- .nv.shared.reserved.0     --------------------------
	.section	.nv.shared.reserved.0,"aw",@nobits
	.weak		__nv_reservedSMEM_offset_0_alias
	.size		__nv_reservedSMEM_offset_0_alias, 0, 64
	.other		__nv_reservedSMEM_offset_0_alias,@"STO_CUDA_RESERVED_SHARED STV_DEFAULT"
__nv_reservedSMEM_offset_0_alias:
	.zero		0
	.zero		64


//--------------------- .nv.constant0._Z11kernel_mainiiiPjS_ --------------------------
	.section	.nv.constant0._Z11kernel_mainiiiPjS_,"a",@progbits
	.sectionflags	@""
	.align	4
.nv.constant0._Z11kernel_mainiiiPjS_:
	.zero		928


//--------------------- SYMBOLS --------------------------

	.type		.nv.reservedSmem.offset0,@object
	.size		.nv.reservedSmem.offset0,0x4
